//
// Generated by NVIDIA NVVM Compiler
//
// Compiler Build ID: CL-36424714
// Cuda compilation tools, release 13.0, V13.0.88
// Based on NVVM 20.0.0
//

.version 9.0
.target sm_100
.address_size 64

	// .globl	_Z14calc_histogramPcPjj

.visible .entry _Z14calc_histogramPcPjj(
	.param .u64 .ptr .align 1 _Z14calc_histogramPcPjj_param_0,
	.param .u64 .ptr .align 1 _Z14calc_histogramPcPjj_param_1,
	.param .u32 _Z14calc_histogramPcPjj_param_2
)
{
	.reg .pred 	%p<16>;
	.reg .b16 	%rs<2>;
	.reg .b32 	%r<27>;
	.reg .b64 	%rd<7>;

	ld.param.u64 	%rd3, [_Z14calc_histogramPcPjj_param_0];
	ld.param.u64 	%rd4, [_Z14calc_histogramPcPjj_param_1];
	ld.param.u32 	%r5, [_Z14calc_histogramPcPjj_param_2];
	cvta.to.global.u64 	%rd1, %rd4;
	mov.u32 	%r26, %tid.x;
	setp.ge.u32 	%p1, %r26, %r5;
	@%p1 bra 	$L__BB0_26;
	mov.u32 	%r2, %ntid.x;
	cvta.to.global.u64 	%rd2, %rd3;
$L__BB0_2:
	cvt.u64.u32 	%rd5, %r26;
	add.s64 	%rd6, %rd2, %rd5;
	ld.global.u8 	%rs1, [%rd6];
	setp.gt.s16 	%p2, %rs1, 52;
	@%p2 bra 	$L__BB0_11;
	setp.gt.s16 	%p9, %rs1, 49;
	@%p9 bra 	$L__BB0_7;
	setp.eq.s16 	%p13, %rs1, 48;
	@%p13 bra 	$L__BB0_19;
	setp.eq.s16 	%p14, %rs1, 49;
	@%p14 bra 	$L__BB0_6;
	bra.uni 	$L__BB0_25;
$L__BB0_6:
	ld.global.u32 	%r22, [%rd1+4];
	add.s32 	%r23, %r22, 1;
	st.global.u32 	[%rd1+4], %r23;
	bra.uni 	$L__BB0_25;
$L__BB0_7:
	setp.eq.s16 	%p10, %rs1, 50;
	@%p10 bra 	$L__BB0_20;
	setp.eq.s16 	%p11, %rs1, 51;
	@%p11 bra 	$L__BB0_21;
	setp.eq.s16 	%p12, %rs1, 52;
	@%p12 bra 	$L__BB0_10;
	bra.uni 	$L__BB0_25;
$L__BB0_10:
	ld.global.u32 	%r16, [%rd1+16];
	add.s32 	%r17, %r16, 1;
	st.global.u32 	[%rd1+16], %r17;
	bra.uni 	$L__BB0_25;
$L__BB0_11:
	setp.gt.s16 	%p3, %rs1, 54;
	@%p3 bra 	$L__BB0_15;
	setp.eq.s16 	%p7, %rs1, 53;
	@%p7 bra 	$L__BB0_22;
	setp.eq.s16 	%p8, %rs1, 54;
	@%p8 bra 	$L__BB0_14;
	bra.uni 	$L__BB0_25;
$L__BB0_14:
	ld.global.u32 	%r12, [%rd1+24];
	add.s32 	%r13, %r12, 1;
	st.global.u32 	[%rd1+24], %r13;
	bra.uni 	$L__BB0_25;
$L__BB0_15:
	setp.eq.s16 	%p4, %rs1, 55;
	@%p4 bra 	$L__BB0_23;
	setp.eq.s16 	%p5, %rs1, 56;
	@%p5 bra 	$L__BB0_24;
	setp.eq.s16 	%p6, %rs1, 57;
	@%p6 bra 	$L__BB0_18;
	bra.uni 	$L__BB0_25;
$L__BB0_18:
	ld.global.u32 	%r6, [%rd1+36];
	add.s32 	%r7, %r6, 1;
	st.global.u32 	[%rd1+36], %r7;
	bra.uni 	$L__BB0_25;
$L__BB0_19:
	ld.global.u32 	%r24, [%rd1];
	add.s32 	%r25, %r24, 1;
	st.global.u32 	[%rd1], %r25;
	bra.uni 	$L__BB0_25;
$L__BB0_20:
	ld.global.u32 	%r20, [%rd1+8];
	add.s32 	%r21, %r20, 1;
	st.global.u32 	[%rd1+8], %r21;
	bra.uni 	$L__BB0_25;
$L__BB0_21:
	ld.global.u32 	%r18, [%rd1+12];
	add.s32 	%r19, %r18, 1;
	st.global.u32 	[%rd1+12], %r19;
	bra.uni 	$L__BB0_25;
$L__BB0_22:
	ld.global.u32 	%r14, [%rd1+20];
	add.s32 	%r15, %r14, 1;
	st.global.u32 	[%rd1+20], %r15;
	bra.uni 	$L__BB0_25;
$L__BB0_23:
	ld.global.u32 	%r10, [%rd1+28];
	add.s32 	%r11, %r10, 1;
	st.global.u32 	[%rd1+28], %r11;
	bra.uni 	$L__BB0_25;
$L__BB0_24:
	ld.global.u32 	%r8, [%rd1+32];
	add.s32 	%r9, %r8, 1;
	st.global.u32 	[%rd1+32], %r9;
$L__BB0_25:
	add.s32 	%r26, %r26, %r2;
	setp.lt.u32 	%p15, %r26, %r5;
	@%p15 bra 	$L__BB0_2;
$L__BB0_26:
	ret;

}


// ===== COMPILED SASS (sm_100) =====

	.target	sm_100

	.elftype	@"ET_EXEC"


//--------------------- .note.nv.tkinfo           --------------------------
	.section	.note.nv.tkinfo,"",@"SHT_NOTE"
	.sectionflags	@"SHF_NOTE_NV_TKINFO"
	.tkinfo
        /*0018*/ 	.word	0x00000002
        /*0030*/ 	.string	""
        /*0030*/ 	.string	"ptxas"
        /*0030*/ 	.string	"Cuda compilation tools, release 13.0, V13.0.88"
        /*0030*/ 	.string	"Build cuda_13.0.r13.0/compiler.36424714_0"
        /*0030*/ 	.string	"-arch sm_100 -m 64 "



//--------------------- .note.nv.cuinfo           --------------------------
	.section	.note.nv.cuinfo,"",@"SHT_NOTE"
	.sectionflags	@"SHF_NOTE_NV_CUINFO"
        /*0018*/ 	.short	0x0002
        /*001a*/ 	.short	0x0064
        /*001c*/ 	.short	0x0082
	.zero		2


//--------------------- .nv.info                  --------------------------
	.section	.nv.info,"",@"SHT_CUDA_INFO"
	.align	4


	//----- nvinfo : EIATTR_REGCOUNT
	.align		4
        /*0000*/ 	.byte	0x04, 0x2f
        /*0002*/ 	.short	(.L_1 - .L_0)
	.align		4
.L_0:
        /*0004*/ 	.word	index@(_Z14calc_histogramPcPjj)
        /*0008*/ 	.word	0x00000008


	//----- nvinfo : EIATTR_FRAME_SIZE
	.align		4
.L_1:
        /*000c*/ 	.byte	0x04, 0x11
        /*000e*/ 	.short	(.L_3 - .L_2)
	.align		4
.L_2:
        /*0010*/ 	.word	index@(_Z14calc_histogramPcPjj)
        /*0014*/ 	.word	0x00000000


	//----- nvinfo : EIATTR_MIN_STACK_SIZE
	.align		4
.L_3:
        /*0018*/ 	.byte	0x04, 0x12
        /*001a*/ 	.short	(.L_5 - .L_4)
	.align		4
.L_4:
        /*001c*/ 	.word	index@(_Z14calc_histogramPcPjj)
        /*0020*/ 	.word	0x00000000
.L_5:


//--------------------- .nv.compat                --------------------------
	.section	.nv.compat,"",@"SHT_CUDA_COMPAT_INFO"
	.align	4
        /*0000*/ 	.byte	0x02, 0x09, 0x00, 0x00, 0x02, 0x02, 0x01, 0x00, 0x02, 0x05, 0x05, 0x00, 0x03, 0x07, 0x01, 0x01
        /*0010*/ 	.byte	0x02, 0x03, 0x00, 0x00, 0x02, 0x06, 0x01, 0x00, 0x04, 0x0b, 0x08, 0x00, 0x09, 0x00, 0x00, 0x00
        /*0020*/ 	.byte	0x00, 0x00, 0x00, 0x00


//--------------------- .nv.info._Z14calc_histogramPcPjj --------------------------
	.section	.nv.info._Z14calc_histogramPcPjj,"",@"SHT_CUDA_INFO"
	.sectionflags	@""
	.align	4


	//----- nvinfo : EIATTR_CUDA_API_VERSION
	.align		4
        /*0000*/ 	.byte	0x04, 0x37
        /*0002*/ 	.short	(.L_7 - .L_6)
.L_6:
        /*0004*/ 	.word	0x00000082


	//----- nvinfo : EIATTR_KPARAM_INFO
	.align		4
.L_7:
        /*0008*/ 	.byte	0x04, 0x17
        /*000a*/ 	.short	(.L_9 - .L_8)
.L_8:
        /*000c*/ 	.word	0x00000000
        /*0010*/ 	.short	0x0002
        /*0012*/ 	.short	0x0010
        /*0014*/ 	.byte	0x00, 0xf0, 0x11, 0x00


	//----- nvinfo : EIATTR_KPARAM_INFO
	.align		4
.L_9:
        /*0018*/ 	.byte	0x04, 0x17
        /*001a*/ 	.short	(.L_11 - .L_10)
.L_10:
        /*001c*/ 	.word	0x00000000
        /*0020*/ 	.short	0x0001
        /*0022*/ 	.short	0x0008
        /*0024*/ 	.byte	0x00, 0xf5, 0x21, 0x00


	//----- nvinfo : EIATTR_KPARAM_INFO
	.align		4
.L_11:
        /*0028*/ 	.byte	0x04, 0x17
        /*002a*/ 	.short	(.L_13 - .L_12)
.L_12:
        /*002c*/ 	.word	0x00000000
        /*0030*/ 	.short	0x0000
        /*0032*/ 	.short	0x0000
        /*0034*/ 	.byte	0x00, 0xf5, 0x21, 0x00


	//----- nvinfo : EIATTR_SPARSE_MMA_MASK
	.align		4
.L_13:
        /*0038*/ 	.byte	0x03, 0x50
        /*003a*/ 	.short	0x0000


	//----- nvinfo : EIATTR_MAXREG_COUNT
	.align		4
        /*003c*/ 	.byte	0x03, 0x1b
        /*003e*/ 	.short	0x00ff


	//----- nvinfo : EIATTR_MERCURY_ISA_VERSION
	.align		4
        /*0040*/ 	.byte	0x03, 0x5f
        /*0042*/ 	.short	0x0101


	//----- nvinfo : EIATTR_VRC_CTA_INIT_COUNT
	.align		4
        /*0044*/ 	.byte	0x02, 0x4a
	.zero		1
	.zero		1


	//----- nvinfo : EIATTR_EXIT_INSTR_OFFSETS
	.align		4
        /*0048*/ 	.byte	0x04, 0x1c
        /*004a*/ 	.short	(.L_15 - .L_14)


	//   ....[0]....
.L_14:
        /*004c*/ 	.word	0x00000040


	//   ....[1]....
        /*0050*/ 	.word	0x000005c0


	//----- nvinfo : EIATTR_CRS_STACK_SIZE
	.align		4
.L_15:
        /*0054*/ 	.byte	0x04, 0x1e
        /*0056*/ 	.short	(.L_17 - .L_16)
.L_16:
        /*0058*/ 	.word	0x00000000


	//----- nvinfo : EIATTR_CBANK_PARAM_SIZE
	.align		4
.L_17:
        /*005c*/ 	.byte	0x03, 0x19
        /*005e*/ 	.short	0x0014


	//----- nvinfo : EIATTR_PARAM_CBANK
	.align		4
        /*0060*/ 	.byte	0x04, 0x0a
        /*0062*/ 	.short	(.L_19 - .L_18)
	.align		4
.L_18:
        /*0064*/ 	.word	index@(.nv.constant0._Z14calc_histogramPcPjj)
        /*0068*/ 	.short	0x0380
        /*006a*/ 	.short	0x0014


	//----- nvinfo : EIATTR_SW_WAR
	.align		4
.L_19:
        /*006c*/ 	.byte	0x04, 0x36
        /*006e*/ 	.short	(.L_21 - .L_20)
.L_20:
        /*0070*/ 	.word	0x00000008
.L_21:


//--------------------- .nv.callgraph             --------------------------
	.section	.nv.callgraph,"",@"SHT_CUDA_CALLGRAPH"
	.align	4
	.sectionentsize	8
	.align		4
        /*0000*/ 	.word	0x00000000
	.align		4
        /*0004*/ 	.word	0xffffffff
	.align		4
        /*0008*/ 	.word	0x00000000
	.align		4
        /*000c*/ 	.word	0xfffffffe
	.align		4
        /*0010*/ 	.word	0x00000000
	.align		4
        /*0014*/ 	.word	0xfffffffd
	.align		4
        /*0018*/ 	.word	0x00000000
	.align		4
        /*001c*/ 	.word	0xfffffffc


//--------------------- .text._Z14calc_histogramPcPjj --------------------------
	.section	.text._Z14calc_histogramPcPjj,"ax",@progbits
	.align	128
        .global         _Z14calc_histogramPcPjj
        .type           _Z14calc_histogramPcPjj,@function
        .size           _Z14calc_histogramPcPjj,(.L_x_13 - _Z14calc_histogramPcPjj)
        .other          _Z14calc_histogramPcPjj,@"STO_CUDA_ENTRY STV_DEFAULT"
_Z14calc_histogramPcPjj:
.text._Z14calc_histogramPcPjj:
[----:B------:R-:W-:Y:S01]  /*0000*/  LDC R1, c[0x0][0x37c] ;  /* 0x0000df00ff017b82 */ /* 0x000fe20000000800 */
[----:B------:R-:W0:Y:S01]  /*0010*/  S2R R0, SR_TID.X ;  /* 0x0000000000007919 */ /* 0x000e220000002100 */
[----:B------:R-:W0:Y:S02]  /*0020*/  LDCU UR4, c[0x0][0x390] ;  /* 0x00007200ff0477ac */ /* 0x000e240008000800 */
[----:B0-----:R-:W-:-:S13]  /*0030*/  ISETP.GE.U32.AND P0, PT, R0, UR4, PT ;  /* 0x0000000400007c0c */ /* 0x001fda000bf06070 */
[----:B------:R-:W-:Y:S05]  /*0040*/  @P0 EXIT ;  /* 0x000000000000094d */ /* 0x000fea0003800000 */
[----:B------:R-:W0:Y:S01]  /*0050*/  LDCU UR4, c[0x0][0x360] ;  /* 0x00006c00ff0477ac */ /* 0x000e220008000800 */
[----:B------:R-:W1:Y:S01]  /*0060*/  LDCU.64 UR6, c[0x0][0x358] ;  /* 0x00006b00ff0677ac */ /* 0x000e620008000a00 */
[----:B------:R-:W2:Y:S01]  /*0070*/  LDCU UR5, c[0x0][0x390] ;  /* 0x00007200ff0577ac */ /* 0x000ea20008000800 */
[----:B------:R-:W3:Y:S02]  /*0080*/  LDCU.64 UR8, c[0x0][0x380] ;  /* 0x00007000ff0877ac */ /* 0x000ee40008000a00 */
.L_x_11:
[----:B01234-:R-:W-:-:S05]  /*0090*/  IADD3 R2, P0, PT, R0, UR8, RZ ;  /* 0x0000000800027c10 */ /* 0x01ffca000ff1e0ff */
[----:B------:R-:W-:-:S05]  /*00a0*/  IMAD.X R3, RZ, RZ, UR9, P0 ;  /* 0x00000009ff037e24 */ /* 0x000fca00080e06ff */
[----:B-1----:R-:W3:Y:S01]  /*00b0*/  LDG.E.U8 R2, desc[UR6][R2.64] ;  /* 0x0000000602027981 */ /* 0x002ee2000c1e1100 */
[----:B0-----:R-:W-:Y:S01]  /*00c0*/  VIADD R0, R0, UR4 ;  /* 0x0000000400007c36 */ /* 0x001fe20008000000 */
[----:B------:R-:W-:Y:S04]  /*00d0*/  BSSY.RECONVERGENT B0, `(.L_x_0) ;  /* 0x000004d000007945 */ /* 0x000fe80003800200 */
[----:B--2---:R-:W-:Y:S02]  /*00e0*/  ISETP.GE.U32.AND P0, PT, R0, UR5, PT ;  /* 0x0000000500007c0c */ /* 0x004fe4000bf06070 */
[----:B---3--:R-:W-:-:S13]  /*00f0*/  ISETP.GT.AND P1, PT, R2, 0x34, PT ;  /* 0x000000340200780c */ /* 0x008fda0003f24270 */
[----:B------:R-:W-:Y:S05]  /*0100*/  @P1 BRA `(.L_x_1) ;  /* 0x0000000000941947 */ /* 0x000fea0003800000 */
[----:B------:R-:W-:-:S13]  /*0110*/  ISETP.GT.AND P1, PT, R2, 0x31, PT ;  /* 0x000000310200780c */ /* 0x000fda0003f24270 */
[----:B------:R-:W-:Y:S05]  /*0120*/  @P1 BRA `(.L_x_2) ;  /* 0x0000000000381947 */ /* 0x000fea0003800000 */
[----:B------:R-:W-:-:S13]  /*0130*/  ISETP.NE.AND P1, PT, R2, 0x30, PT ;  /* 0x000000300200780c */ /* 0x000fda0003f25270 */
[----:B------:R-:W-:Y:S05]  /*0140*/  @!P1 BRA `(.L_x_3) ;  /* 0x00000000001c9947 */ /* 0x000fea0003800000 */
[----:B------:R-:W-:-:S13]  /*0150*/  ISETP.NE.AND P1, PT, R2, 0x31, PT ;  /* 0x000000310200780c */ /* 0x000fda0003f25270 */
[----:B------:R-:W-:Y:S05]  /*0160*/  @P1 BRA `(.L_x_4) ;  /* 0x00000004000c1947 */ /* 0x000fea0003800000 */
[----:B------:R-:W0:Y:S02]  /*0170*/  LDC.64 R2, c[0x0][0x388] ;  /* 0x0000e200ff027b82 */ /* 0x000e240000000a00 */
[----:B0-----:R-:W2:Y:S02]  /*0180*/  LDG.E R4, desc[UR6][R2.64+0x4] ;  /* 0x0000040602047981 */ /* 0x001ea4000c1e1900 */
[----:B--2---:R-:W-:-:S05]  /*0190*/  VIADD R5, R4, 0x1 ;  /* 0x0000000104057836 */ /* 0x004fca0000000000 */
[----:B------:R4:W-:Y:S01]  /*01a0*/  STG.E desc[UR6][R2.64+0x4], R5 ;  /* 0x0000040502007986 */ /* 0x0009e2000c101906 */
[----:B------:R-:W-:Y:S05]  /*01b0*/  BRA `(.L_x_4) ;  /* 0x0000000000f87947 */ /* 0x000fea0003800000 */
.L_x_3:
[----:B------:R-:W0:Y:S02]  /*01c0*/  LDC.64 R2, c[0x0][0x388] ;  /* 0x0000e200ff027b82 */ /* 0x000e240000000a00 */
[----:B0-----:R-:W2:Y:S02]  /*01d0*/  LDG.E R4, desc[UR6][R2.64] ;  /* 0x0000000602047981 */ /* 0x001ea4000c1e1900 */
[----:B--2---:R-:W-:-:S05]  /*01e0*/  VIADD R5, R4, 0x1 ;  /* 0x0000000104057836 */ /* 0x004fca0000000000 */
[----:B------:R3:W-:Y:S01]  /*01f0*/  STG.E desc[UR6][R2.64], R5 ;  /* 0x0000000502007986 */ /* 0x0007e2000c101906 */
[----:B------:R-:W-:Y:S05]  /*0200*/  BRA `(.L_x_4) ;  /* 0x0000000000e47947 */ /* 0x000fea0003800000 */
.L_x_2:
[----:B------:R-:W-:-:S13]  /*0210*/  ISETP.NE.AND P1, PT, R2, 0x32, PT ;  /* 0x000000320200780c */ /* 0x000fda0003f25270 */
[----:B------:R-:W-:Y:S05]  /*0220*/  @!P1 BRA `(.L_x_5) ;  /* 0x0000000000389947 */ /* 0x000fea0003800000 */
        /* <DEDUP_REMOVED lines=9> */
.L_x_6:
[----:B------:R-:W0:Y:S02]  /*02c0*/  LDC.64 R2, c[0x0][0x388] ;  /* 0x0000e200ff027b82 */ /* 0x000e240000000a00 */
[----:B0-----:R-:W2:Y:S02]  /*02d0*/  LDG.E R4, desc[UR6][R2.64+0xc] ;  /* 0x00000c0602047981 */ /* 0x001ea4000c1e1900 */
[----:B--2---:R-:W-:-:S05]  /*02e0*/  VIADD R5, R4, 0x1 ;  /* 0x0000000104057836 */ /* 0x004fca0000000000 */
[----:B------:R1:W-:Y:S01]  /*02f0*/  STG.E desc[UR6][R2.64+0xc], R5 ;  /* 0x00000c0502007986 */ /* 0x0003e2000c101906 */
[----:B------:R-:W-:Y:S05]  /*0300*/  BRA `(.L_x_4) ;  /* 0x0000000000a47947 */ /* 0x000fea0003800000 */
.L_x_5:
[----:B------:R-:W0:Y:S02]  /*0310*/  LDC.64 R2, c[0x0][0x388] ;  /* 0x0000e200ff027b82 */ /* 0x000e240000000a00 */
[----:B0-----:R-:W2:Y:S02]  /*0320*/  LDG.E R4, desc[UR6][R2.64+0x8] ;  /* 0x0000080602047981 */ /* 0x001ea4000c1e1900 */
[----:B--2---:R-:W-:-:S05]  /*0330*/  VIADD R5, R4, 0x1 ;  /* 0x0000000104057836 */ /* 0x004fca0000000000 */
[----:B------:R2:W-:Y:S01]  /*0340*/  STG.E desc[UR6][R2.64+0x8], R5 ;  /* 0x0000080502007986 */ /* 0x0005e2000c101906 */
[----:B------:R-:W-:Y:S05]  /*0350*/  BRA `(.L_x_4) ;  /* 0x0000000000907947 */ /* 0x000fea0003800000 */
.L_x_1:
        /* <DEDUP_REMOVED lines=11> */
.L_x_8:
[----:B------:R-:W0:Y:S02]  /*0410*/  LDC.64 R2, c[0x0][0x388] ;  /* 0x0000e200ff027b82 */ /* 0x000e240000000a00 */
[----:B0-----:R-:W2:Y:S02]  /*0420*/  LDG.E R4, desc[UR6][R2.64+0x14] ;  /* 0x0000140602047981 */ /* 0x001ea4000c1e1900 */
[----:B--2---:R-:W-:-:S05]  /*0430*/  VIADD R5, R4, 0x1 ;  /* 0x0000000104057836 */ /* 0x004fca0000000000 */
[----:B------:R0:W-:Y:S01]  /*0440*/  STG.E desc[UR6][R2.64+0x14], R5 ;  /* 0x0000140502007986 */ /* 0x0001e2000c101906 */
[----:B------:R-:W-:Y:S05]  /*0450*/  BRA `(.L_x_4) ;  /* 0x0000000000507947 */ /* 0x000fea0003800000 */
.L_x_7:
        /* <DEDUP_REMOVED lines=11> */
.L_x_10:
[----:B------:R-:W0:Y:S02]  /*0510*/  LDC.64 R2, c[0x0][0x388] ;  /* 0x0000e200ff027b82 */ /* 0x000e240000000a00 */
[----:B0-----:R-:W2:Y:S02]  /*0520*/  LDG.E R4, desc[UR6][R2.64+0x20] ;  /* 0x0000200602047981 */ /* 0x001ea4000c1e1900 */
[----:B--2---:R-:W-:-:S05]  /*0530*/  VIADD R5, R4, 0x1 ;  /* 0x0000000104057836 */ /* 0x004fca0000000000 */
[----:B------:R0:W-:Y:S01]  /*0540*/  STG.E desc[UR6][R2.64+0x20], R5 ;  /* 0x0000200502007986 */ /* 0x0001e2000c101906 */
[----:B------:R-:W-:Y:S05]  /*0550*/  BRA `(.L_x_4) ;  /* 0x0000000000107947 */ /* 0x000fea0003800000 */
.L_x_9:
[----:B------:R-:W0:Y:S02]  /*0560*/  LDC.64 R2, c[0x0][0x388] ;  /* 0x0000e200ff027b82 */ /* 0x000e240000000a00 */
[----:B0-----:R-:W2:Y:S02]  /*0570*/  LDG.E R4, desc[UR6][R2.64+0x1c] ;  /* 0x00001c0602047981 */ /* 0x001ea4000c1e1900 */
[----:B--2---:R-:W-:-:S05]  /*0580*/  VIADD R5, R4, 0x1 ;  /* 0x0000000104057836 */ /* 0x004fca0000000000 */
[----:B------:R0:W-:Y:S02]  /*0590*/  STG.E desc[UR6][R2.64+0x1c], R5 ;  /* 0x00001c0502007986 */ /* 0x0001e4000c101906 */
.L_x_4:
[----:B------:R-:W-:Y:S05]  /*05a0*/  BSYNC.RECONVERGENT B0 ;  /* 0x0000000000007941 */ /* 0x000fea0003800200 */
.L_x_0:
[----:B------:R-:W-:Y:S05]  /*05b0*/  @!P0 BRA `(.L_x_11) ;  /* 0xfffffff800b48947 */ /* 0x000fea000383ffff */
[----:B------:R-:W-:Y:S05]  /*05c0*/  EXIT ;  /* 0x000000000000794d */ /* 0x000fea0003800000 */
.L_x_12:
[----:B------:R-:W-:-:S00]  /*05d0*/  BRA `(.L_x_12) ;  /* 0xfffffffc00fc7947 */ /* 0x000fc0000383ffff */
[----:B------:R-:W-:-:S00]  /*05e0*/  NOP ;  /* 0x0000000000007918 */ /* 0x000fc00000000000 */
        /* <DEDUP_REMOVED lines=9> */
.L_x_13:


//--------------------- .nv.shared.reserved.0     --------------------------
	.section	.nv.shared.reserved.0,"aw",@nobits
	.weak		__nv_reservedSMEM_offset_0_alias
	.size		__nv_reservedSMEM_offset_0_alias, 0, 64
	.other		__nv_reservedSMEM_offset_0_alias,@"STO_CUDA_RESERVED_SHARED STV_DEFAULT"
__nv_reservedSMEM_offset_0_alias:
	.zero		0
	.zero		64


//--------------------- .nv.constant0._Z14calc_histogramPcPjj --------------------------
	.section	.nv.constant0._Z14calc_histogramPcPjj,"a",@progbits
	.sectionflags	@""
	.align	4
.nv.constant0._Z14calc_histogramPcPjj:
	.zero		916


//--------------------- SYMBOLS --------------------------

	.type		.nv.reservedSmem.offset0,@object
	.size		.nv.reservedSmem.offset0,0x4
